	.headerflags	@"EF_CUDA_TEXMODE_UNIFIED EF_CUDA_64BIT_ADDRESS EF_CUDA_ACCELERATORS EF_CUDA_SM90 EF_CUDA_VIRTUAL_SM(EF_CUDA_SM90)"
	.elftype	@"ET_EXEC"


//--------------------- .nv.info                  --------------------------
	.section	.nv.info,"",@"SHT_CUDA_INFO"
	.align	4


	//----- nvinfo : EIATTR_REGCOUNT
	.align		4
        /*0000*/ 	.byte	0x04, 0x2f
        /*0002*/ 	.short	(.L_1 - .L_0)
	.align		4
.L_0:
        /*0004*/ 	.word	index@(triton_poi_fused_convolution_leaky_relu_23)
        /*0008*/ 	.word	0x00000010


	//----- nvinfo : EIATTR_MIN_STACK_SIZE
	.align		4
.L_1:
        /*000c*/ 	.byte	0x04, 0x12
        /*000e*/ 	.short	(.L_3 - .L_2)
	.align		4
.L_2:
        /*0010*/ 	.word	index@(triton_poi_fused_convolution_leaky_relu_23)
        /*0014*/ 	.word	0x00000000


	//----- nvinfo : EIATTR_FRAME_SIZE
	.align		4
.L_3:
        /*0018*/ 	.byte	0x04, 0x11
        /*001a*/ 	.short	(.L_5 - .L_4)
	.align		4
.L_4:
        /*001c*/ 	.word	index@(triton_poi_fused_convolution_leaky_relu_23)
        /*0020*/ 	.word	0x00000000


	//----- nvinfo : EIATTR_MIN_STACK_SIZE
	.align		4
.L_5:
        /*0024*/ 	.byte	0x04, 0x12
        /*0026*/ 	.short	(.L_7 - .L_6)
	.align		4
.L_6:
        /*0028*/ 	.word	index@(triton_poi_fused_convolution_leaky_relu_23)
        /*002c*/ 	.word	0x00000000
.L_7:


//--------------------- .nv.info.triton_poi_fused_convolution_leaky_relu_23 --------------------------
	.section	.nv.info.triton_poi_fused_convolution_leaky_relu_23,"",@"SHT_CUDA_INFO"
	.sectionflags	@""
	.align	4


	//----- nvinfo : EIATTR_CUDA_API_VERSION
	.align		4
        /*0000*/ 	.byte	0x04, 0x37
        /*0002*/ 	.short	(.L_9 - .L_8)
.L_8:
        /*0004*/ 	.word	0x0000007c


	//----- nvinfo : EIATTR_KPARAM_INFO
	.align		4
.L_9:
        /*0008*/ 	.byte	0x04, 0x17
        /*000a*/ 	.short	(.L_11 - .L_10)
.L_10:
        /*000c*/ 	.word	0x00000000
        /*0010*/ 	.short	0x0003
        /*0012*/ 	.short	0x0018
        /*0014*/ 	.byte	0x00, 0xf0, 0x11, 0x00


	//----- nvinfo : EIATTR_KPARAM_INFO
	.align		4
.L_11:
        /*0018*/ 	.byte	0x04, 0x17
        /*001a*/ 	.short	(.L_13 - .L_12)
.L_12:
        /*001c*/ 	.word	0x00000000
        /*0020*/ 	.short	0x0002
        /*0022*/ 	.short	0x0010
        /*0024*/ 	.byte	0x00, 0xf4, 0x21, 0x00


	//----- nvinfo : EIATTR_KPARAM_INFO
	.align		4
.L_13:
        /*0028*/ 	.byte	0x04, 0x17
        /*002a*/ 	.short	(.L_15 - .L_14)
.L_14:
        /*002c*/ 	.word	0x00000000
        /*0030*/ 	.short	0x0001
        /*0032*/ 	.short	0x0008
        /*0034*/ 	.byte	0x00, 0xf4, 0x21, 0x00


	//----- nvinfo : EIATTR_KPARAM_INFO
	.align		4
.L_15:
        /*0038*/ 	.byte	0x04, 0x17
        /*003a*/ 	.short	(.L_17 - .L_16)
.L_16:
        /*003c*/ 	.word	0x00000000
        /*0040*/ 	.short	0x0000
        /*0042*/ 	.short	0x0000
        /*0044*/ 	.byte	0x00, 0xf4, 0x21, 0x00


	//----- nvinfo : EIATTR_SPARSE_MMA_MASK
	.align		4
.L_17:
        /*0048*/ 	.byte	0x03, 0x50
        /*004a*/ 	.short	0x0000


	//----- nvinfo : EIATTR_MAXREG_COUNT
	.align		4
        /*004c*/ 	.byte	0x03, 0x1b
        /*004e*/ 	.short	0x00ff


	//----- nvinfo : EIATTR_EXIT_INSTR_OFFSETS
	.align		4
        /*0050*/ 	.byte	0x04, 0x1c
        /*0052*/ 	.short	(.L_19 - .L_18)


	//   ....[0]....
.L_18:
        /*0054*/ 	.word	0x00000270


	//   ....[1]....
        /*0058*/ 	.word	0x00000290


	//----- nvinfo : EIATTR_REQNTID
	.align		4
.L_19:
        /*005c*/ 	.byte	0x04, 0x10
        /*005e*/ 	.short	(.L_21 - .L_20)
.L_20:
        /*0060*/ 	.word	0x00000080
        /*0064*/ 	.word	0x00000001
        /*0068*/ 	.word	0x00000001


	//----- nvinfo : EIATTR_CBANK_PARAM_SIZE
	.align		4
.L_21:
        /*006c*/ 	.byte	0x03, 0x19
        /*006e*/ 	.short	0x001c


	//----- nvinfo : EIATTR_PARAM_CBANK
	.align		4
        /*0070*/ 	.byte	0x04, 0x0a
        /*0072*/ 	.short	(.L_23 - .L_22)
	.align		4
.L_22:
        /*0074*/ 	.word	index@(.nv.constant0.triton_poi_fused_convolution_leaky_relu_23)
        /*0078*/ 	.short	0x0210
        /*007a*/ 	.short	0x001c


	//----- nvinfo : EIATTR_SW_WAR
	.align		4
.L_23:
        /*007c*/ 	.byte	0x04, 0x36
        /*007e*/ 	.short	(.L_25 - .L_24)
.L_24:
        /*0080*/ 	.word	0x00000008
.L_25:


//--------------------- .nv.callgraph             --------------------------
	.section	.nv.callgraph,"",@"SHT_CUDA_CALLGRAPH"
	.align	4
	.sectionentsize	8
	.align		4
        /*0000*/ 	.word	0x00000000
	.align		4
        /*0004*/ 	.word	0xffffffff
	.align		4
        /*0008*/ 	.word	0x00000000
	.align		4
        /*000c*/ 	.word	0xfffffffe
	.align		4
        /*0010*/ 	.word	0x00000000
	.align		4
        /*0014*/ 	.word	0xfffffffd
	.align		4
        /*0018*/ 	.word	0x00000000
	.align		4
        /*001c*/ 	.word	0xfffffffc


//--------------------- .text.triton_poi_fused_convolution_leaky_relu_23 --------------------------
	.section	.text.triton_poi_fused_convolution_leaky_relu_23,"ax",@progbits
	.align	128
        .global         triton_poi_fused_convolution_leaky_relu_23
        .type           triton_poi_fused_convolution_leaky_relu_23,@function
        .size           triton_poi_fused_convolution_leaky_relu_23,(.L_x_1 - triton_poi_fused_convolution_leaky_relu_23)
        .other          triton_poi_fused_convolution_leaky_relu_23,@"STO_CUDA_ENTRY STV_DEFAULT"
triton_poi_fused_convolution_leaky_relu_23:
.text.triton_poi_fused_convolution_leaky_relu_23:
[----:B------:R-:W0:Y:S02]  /*0000*/  LDC R1, c[0x0][0x28] ;  /* 0x00000a00ff017b82 */ /* 0x000e240000000800 */
[----:B------:R-:W1:Y:S01]  /*0010*/  S2R R0, SR_TID.X ;  /* 0x0000000000007919 */ /* 0x000e620000002100 */
[----:B------:R-:W-:Y:S01]  /*0020*/  IMAD.MOV.U32 R2, RZ, RZ, RZ ;  /* 0x000000ffff027224 */ /* 0x000fe200078e00ff */
[----:B------:R-:W2:Y:S01]  /*0030*/  LDC.64 R6, c[0x0][0x218] ;  /* 0x00008600ff067b82 */ /* 0x000ea20000000a00 */
[----:B------:R-:W-:Y:S01]  /*0040*/  IMAD.MOV.U32 R11, RZ, RZ, RZ ;  /* 0x000000ffff0b7224 */ /* 0x000fe200078e00ff */
[----:B------:R-:W3:Y:S01]  /*0050*/  S2R R3, SR_CTAID.X ;  /* 0x0000000000037919 */ /* 0x000ee20000002500 */
[----:B------:R-:W-:Y:S01]  /*0060*/  ULDC.64 UR4, c[0x0][0x208] ;  /* 0x0000820000047ab9 */ /* 0x000fe20000000a00 */
[----:B------:R-:W-:Y:S01]  /*0070*/  ULDC.64 UR6, c[0x0][0x220] ;  /* 0x0000880000067ab9 */ /* 0x000fe20000000a00 */
[----:B-1----:R-:W-:-:S05]  /*0080*/  IMAD.SHL.U32 R0, R0, 0x2, RZ ;  /* 0x0000000200007824 */ /* 0x002fca00078e00ff */
[----:B------:R-:W-:-:S05]  /*0090*/  LOP3.LUT R0, R0, 0xfe, RZ, 0xc0, !PT ;  /* 0x000000fe00007812 */ /* 0x000fca00078ec0ff */
[----:B---3--:R-:W-:-:S04]  /*00a0*/  IMAD R3, R3, 0x100, R0 ;  /* 0x0000010003037824 */ /* 0x008fc800078e0200 */
[C---:B------:R-:W-:Y:S01]  /*00b0*/  IMAD.HI R0, R3.reuse, -0x6db6db6d, R2 ;  /* 0x9249249303007827 */ /* 0x040fe200078e0202 */
[----:B------:R-:W-:-:S04]  /*00c0*/  ISETP.GE.AND P2, PT, R3, 0x1c00, PT ;  /* 0x00001c000300780c */ /* 0x000fc80003f46270 */
[----:B------:R-:W-:-:S04]  /*00d0*/  SHF.R.U32.HI R5, RZ, 0x1f, R0 ;  /* 0x0000001fff057819 */ /* 0x000fc80000011600 */
[----:B------:R-:W-:Y:S02]  /*00e0*/  LEA.HI.SX32 R0, R0, R5, 0x1d ;  /* 0x0000000500007211 */ /* 0x000fe400078feaff */
[----:B------:R-:W1:Y:S02]  /*00f0*/  LDC.64 R4, c[0x0][0x210] ;  /* 0x00008400ff047b82 */ /* 0x000e640000000a00 */
[----:B------:R-:W-:-:S04]  /*0100*/  SHF.R.S32.HI R9, RZ, 0x1f, R0 ;  /* 0x0000001fff097819 */ /* 0x000fc80000011400 */
[----:B------:R-:W-:-:S04]  /*0110*/  LEA.HI R9, R9, R0, RZ, 0x7 ;  /* 0x0000000009097211 */ /* 0x000fc800078f38ff */
[----:B------:R-:W-:-:S05]  /*0120*/  LOP3.LUT R9, R9, 0xffffff80, RZ, 0xc0, !PT ;  /* 0xffffff8009097812 */ /* 0x000fca00078ec0ff */
[----:B------:R-:W-:Y:S02]  /*0130*/  IMAD.IADD R9, R0, 0x1, -R9 ;  /* 0x0000000100097824 */ /* 0x000fe400078e0a09 */
[----:B------:R-:W-:Y:S02]  /*0140*/  IMAD.MOV.U32 R0, RZ, RZ, RZ ;  /* 0x000000ffff007224 */ /* 0x000fe400078e00ff */
[----:B--2---:R-:W-:Y:S01]  /*0150*/  IMAD.WIDE R6, R9, 0x4, R6 ;  /* 0x0000000409067825 */ /* 0x004fe200078e0206 */
[----:B------:R-:W-:-:S03]  /*0160*/  CS2R R8, SRZ ;  /* 0x0000000000087805 */ /* 0x000fc6000001ff00 */
[----:B-1----:R-:W-:Y:S01]  /*0170*/  IMAD.WIDE R4, R3, 0x4, R4 ;  /* 0x0000000403047825 */ /* 0x002fe200078e0204 */
[----:B------:R-:W2:Y:S04]  /*0180*/  @!P2 LDG.E.EL R11, desc[UR4][R6.64] ;  /* 0x00000004060ba981 */ /* 0x000ea8000c2e1900 */
[----:B------:R-:W2:Y:S04]  /*0190*/  @!P2 LDG.E.64 R8, desc[UR4][R4.64] ;  /* 0x000000040408a981 */ /* 0x000ea8000c1e1b00 */
[----:B------:R-:W3:Y:S01]  /*01a0*/  @!P2 LDG.E.EL R0, desc[UR4][R6.64] ;  /* 0x000000040600a981 */ /* 0x000ee2000c2e1900 */
[----:B------:R-:W-:-:S04]  /*01b0*/  IADD3 R2, P3, R3, UR6, RZ ;  /* 0x0000000603027c10 */ /* 0x000fc8000ff7e0ff */
[----:B------:R-:W-:Y:S02]  /*01c0*/  LEA.HI.X.SX32 R3, R3, UR7, 0x1, P3 ;  /* 0x0000000703037c11 */ /* 0x000fe400098f0eff */
[----:B--2---:R-:W-:Y:S02]  /*01d0*/  FSETP.GT.AND P1, PT, R8, -R11, PT ;  /* 0x8000000b0800720b */ /* 0x004fe40003f24000 */
[----:B---3--:R-:W-:Y:S02]  /*01e0*/  FSETP.GT.AND P0, PT, R9, -R0, PT ;  /* 0x800000000900720b */ /* 0x008fe40003f04000 */
[----:B------:R-:W-:Y:S02]  /*01f0*/  SEL R10, RZ, 0x1, !P1 ;  /* 0x00000001ff0a7807 */ /* 0x000fe40004800000 */
[----:B------:R-:W-:Y:S01]  /*0200*/  SEL R13, RZ, 0x100, !P0 ;  /* 0x00000100ff0d7807 */ /* 0x000fe20004000000 */
[----:B------:R-:W-:-:S04]  /*0210*/  FADD R8, R11, R8 ;  /* 0x000000080b087221 */ /* 0x000fc80000000000 */
[----:B------:R-:W-:Y:S02]  /*0220*/  IMAD.IADD R13, R10, 0x1, R13 ;  /* 0x000000010a0d7824 */ /* 0x000fe400078e020d */
[----:B------:R-:W-:Y:S01]  /*0230*/  FADD R9, R0, R9 ;  /* 0x0000000900097221 */ /* 0x000fe20000000000 */
[----:B------:R-:W-:Y:S02]  /*0240*/  @!P1 FMUL R8, R8, 0.10000000149011611938 ;  /* 0x3dcccccd08089820 */ /* 0x000fe40000400000 */
[----:B------:R1:W-:Y:S01]  /*0250*/  @!P2 STG.E.U16 desc[UR4][R2.64], R13 ;  /* 0x0000000d0200a986 */ /* 0x0003e2000c101504 */
[----:B------:R-:W-:Y:S01]  /*0260*/  @!P0 FMUL R9, R9, 0.10000000149011611938 ;  /* 0x3dcccccd09098820 */ /* 0x000fe20000400000 */
[----:B------:R-:W-:Y:S06]  /*0270*/  @P2 EXIT ;  /* 0x000000000000294d */ /* 0x000fec0003800000 */
[----:B------:R-:W-:Y:S01]  /*0280*/  STG.E.64 desc[UR4][R4.64], R8 ;  /* 0x0000000804007986 */ /* 0x000fe2000c101b04 */
[----:B------:R-:W-:Y:S05]  /*0290*/  EXIT ;  /* 0x000000000000794d */ /* 0x000fea0003800000 */
.L_x_0:
[----:B------:R-:W-:-:S00]  /*02a0*/  BRA `(.L_x_0) ;  /* 0xfffffffc00fc7947 */ /* 0x000fc0000383ffff */
[----:B------:R-:W-:-:S00]  /*02b0*/  NOP ;  /* 0x0000000000007918 */ /* 0x000fc00000000000 */
        /* <DEDUP_REMOVED lines=12> */
.L_x_1:


//--------------------- .nv.constant0.triton_poi_fused_convolution_leaky_relu_23 --------------------------
	.section	.nv.constant0.triton_poi_fused_convolution_leaky_relu_23,"a",@progbits
	.sectionflags	@""
	.align	4
.nv.constant0.triton_poi_fused_convolution_leaky_relu_23:
	.zero		556
